//
// Generated by NVIDIA NVVM Compiler
//
// Compiler Build ID: CL-36424714
// Cuda compilation tools, release 13.0, V13.0.88
// Based on NVVM 20.0.0
//

.version 9.0
.target sm_100
.address_size 64

	// .globl	_Z15get_julia_itersPiiiidddd

.visible .entry _Z15get_julia_itersPiiiidddd(
	.param .u64 .ptr .align 1 _Z15get_julia_itersPiiiidddd_param_0,
	.param .u32 _Z15get_julia_itersPiiiidddd_param_1,
	.param .u32 _Z15get_julia_itersPiiiidddd_param_2,
	.param .u32 _Z15get_julia_itersPiiiidddd_param_3,
	.param .f64 _Z15get_julia_itersPiiiidddd_param_4,
	.param .f64 _Z15get_julia_itersPiiiidddd_param_5,
	.param .f64 _Z15get_julia_itersPiiiidddd_param_6,
	.param .f64 _Z15get_julia_itersPiiiidddd_param_7
)
{
	.reg .pred 	%p<4>;
	.reg .b32 	%r<19>;
	.reg .b64 	%rd<5>;
	.reg .b64 	%fd<23>;

	ld.param.u64 	%rd1, [_Z15get_julia_itersPiiiidddd_param_0];
	ld.param.u32 	%r6, [_Z15get_julia_itersPiiiidddd_param_1];
	ld.param.u32 	%r7, [_Z15get_julia_itersPiiiidddd_param_3];
	ld.param.f64 	%fd7, [_Z15get_julia_itersPiiiidddd_param_4];
	ld.param.f64 	%fd8, [_Z15get_julia_itersPiiiidddd_param_5];
	ld.param.f64 	%fd9, [_Z15get_julia_itersPiiiidddd_param_6];
	ld.param.f64 	%fd10, [_Z15get_julia_itersPiiiidddd_param_7];
	mov.u32 	%r9, %tid.x;
	mov.u32 	%r10, %ntid.x;
	mov.u32 	%r11, %ctaid.x;
	mad.lo.s32 	%r1, %r10, %r11, %r9;
	mov.u32 	%r12, %tid.y;
	mov.u32 	%r13, %ntid.y;
	mov.u32 	%r14, %ctaid.y;
	mad.lo.s32 	%r2, %r13, %r14, %r12;
	cvt.rn.f64.s32 	%fd11, %r1;
	div.rn.f64 	%fd12, %fd11, %fd7;
	add.f64 	%fd22, %fd12, %fd9;
	cvt.rn.f64.u32 	%fd13, %r2;
	div.rn.f64 	%fd14, %fd13, %fd8;
	add.f64 	%fd21, %fd14, %fd10;
	setp.lt.s32 	%p1, %r7, 1;
	mov.b32 	%r18, 0;
	@%p1 bra 	$L__BB0_4;
	mov.b32 	%r17, 0;
$L__BB0_2:
	mul.f64 	%fd15, %fd22, %fd22;
	mul.f64 	%fd16, %fd21, %fd21;
	sub.f64 	%fd17, %fd15, %fd16;
	add.f64 	%fd5, %fd17, 0dBFE999999999999A;
	add.f64 	%fd18, %fd22, %fd22;
	fma.rn.f64 	%fd21, %fd18, %fd21, 0d3FC3F7CED916872B;
	mul.f64 	%fd19, %fd5, %fd5;
	fma.rn.f64 	%fd20, %fd21, %fd21, %fd19;
	setp.ge.f64 	%p2, %fd20, 0d4010000000000000;
	mov.u32 	%r18, %r17;
	@%p2 bra 	$L__BB0_4;
	add.s32 	%r17, %r17, 1;
	setp.ne.s32 	%p3, %r17, %r7;
	mov.f64 	%fd22, %fd5;
	mov.u32 	%r18, %r7;
	@%p3 bra 	$L__BB0_2;
$L__BB0_4:
	cvta.to.global.u64 	%rd2, %rd1;
	mad.lo.s32 	%r16, %r6, %r2, %r1;
	mul.wide.s32 	%rd3, %r16, 4;
	add.s64 	%rd4, %rd2, %rd3;
	st.global.u32 	[%rd4], %r18;
	ret;

}
	// .globl	_Z20get_mandelbrot_itersPiiiidddd
.visible .entry _Z20get_mandelbrot_itersPiiiidddd(
	.param .u64 .ptr .align 1 _Z20get_mandelbrot_itersPiiiidddd_param_0,
	.param .u32 _Z20get_mandelbrot_itersPiiiidddd_param_1,
	.param .u32 _Z20get_mandelbrot_itersPiiiidddd_param_2,
	.param .u32 _Z20get_mandelbrot_itersPiiiidddd_param_3,
	.param .f64 _Z20get_mandelbrot_itersPiiiidddd_param_4,
	.param .f64 _Z20get_mandelbrot_itersPiiiidddd_param_5,
	.param .f64 _Z20get_mandelbrot_itersPiiiidddd_param_6,
	.param .f64 _Z20get_mandelbrot_itersPiiiidddd_param_7
)
{
	.reg .pred 	%p<4>;
	.reg .b32 	%r<19>;
	.reg .b64 	%rd<5>;
	.reg .b64 	%fd<24>;

	ld.param.u64 	%rd1, [_Z20get_mandelbrot_itersPiiiidddd_param_0];
	ld.param.u32 	%r6, [_Z20get_mandelbrot_itersPiiiidddd_param_1];
	ld.param.u32 	%r7, [_Z20get_mandelbrot_itersPiiiidddd_param_3];
	ld.param.f64 	%fd7, [_Z20get_mandelbrot_itersPiiiidddd_param_4];
	ld.param.f64 	%fd8, [_Z20get_mandelbrot_itersPiiiidddd_param_5];
	ld.param.f64 	%fd9, [_Z20get_mandelbrot_itersPiiiidddd_param_6];
	ld.param.f64 	%fd10, [_Z20get_mandelbrot_itersPiiiidddd_param_7];
	mov.u32 	%r9, %tid.x;
	mov.u32 	%r10, %ntid.x;
	mov.u32 	%r11, %ctaid.x;
	mad.lo.s32 	%r1, %r10, %r11, %r9;
	mov.u32 	%r12, %tid.y;
	mov.u32 	%r13, %ntid.y;
	mov.u32 	%r14, %ctaid.y;
	mad.lo.s32 	%r2, %r13, %r14, %r12;
	cvt.rn.f64.s32 	%fd11, %r1;
	div.rn.f64 	%fd12, %fd11, %fd7;
	add.f64 	%fd1, %fd12, %fd9;
	cvt.rn.f64.u32 	%fd13, %r2;
	div.rn.f64 	%fd14, %fd13, %fd8;
	add.f64 	%fd2, %fd14, %fd10;
	setp.lt.s32 	%p1, %r7, 1;
	mov.b32 	%r18, 0;
	@%p1 bra 	$L__BB1_4;
	mov.b32 	%r17, 0;
	mov.f64 	%fd22, 0d0000000000000000;
	mov.f64 	%fd23, %fd22;
$L__BB1_2:
	mul.f64 	%fd16, %fd23, %fd23;
	mul.f64 	%fd17, %fd22, %fd22;
	sub.f64 	%fd18, %fd16, %fd17;
	add.f64 	%fd5, %fd1, %fd18;
	add.f64 	%fd19, %fd23, %fd23;
	fma.rn.f64 	%fd22, %fd19, %fd22, %fd2;
	mul.f64 	%fd20, %fd5, %fd5;
	fma.rn.f64 	%fd21, %fd22, %fd22, %fd20;
	setp.ge.f64 	%p2, %fd21, 0d4010000000000000;
	mov.u32 	%r18, %r17;
	@%p2 bra 	$L__BB1_4;
	add.s32 	%r17, %r17, 1;
	setp.ne.s32 	%p3, %r17, %r7;
	mov.f64 	%fd23, %fd5;
	mov.u32 	%r18, %r7;
	@%p3 bra 	$L__BB1_2;
$L__BB1_4:
	cvta.to.global.u64 	%rd2, %rd1;
	mad.lo.s32 	%r16, %r6, %r2, %r1;
	mul.wide.s32 	%rd3, %r16, 4;
	add.s64 	%rd4, %rd2, %rd3;
	st.global.u32 	[%rd4], %r18;
	ret;

}


// ===== COMPILED SASS (sm_100) =====

	.target	sm_100

	.elftype	@"ET_EXEC"


//--------------------- .note.nv.tkinfo           --------------------------
	.section	.note.nv.tkinfo,"",@"SHT_NOTE"
	.sectionflags	@"SHF_NOTE_NV_TKINFO"
	.tkinfo
        /*0018*/ 	.word	0x00000002
        /*0030*/ 	.string	""
        /*0030*/ 	.string	"ptxas"
        /*0030*/ 	.string	"Cuda compilation tools, release 13.0, V13.0.88"
        /*0030*/ 	.string	"Build cuda_13.0.r13.0/compiler.36424714_0"
        /*0030*/ 	.string	"-arch sm_100 -m 64 "



//--------------------- .note.nv.cuinfo           --------------------------
	.section	.note.nv.cuinfo,"",@"SHT_NOTE"
	.sectionflags	@"SHF_NOTE_NV_CUINFO"
        /*0018*/ 	.short	0x0002
        /*001a*/ 	.short	0x0064
        /*001c*/ 	.short	0x0082
	.zero		2


//--------------------- .nv.info                  --------------------------
	.section	.nv.info,"",@"SHT_CUDA_INFO"
	.align	4


	//----- nvinfo : EIATTR_REGCOUNT
	.align		4
        /*0000*/ 	.byte	0x04, 0x2f
        /*0002*/ 	.short	(.L_1 - .L_0)
	.align		4
.L_0:
        /*0004*/ 	.word	index@(_Z15get_julia_itersPiiiidddd)
        /*0008*/ 	.word	0x0000001c


	//----- nvinfo : EIATTR_FRAME_SIZE
	.align		4
.L_1:
        /*000c*/ 	.byte	0x04, 0x11
        /*000e*/ 	.short	(.L_3 - .L_2)
	.align		4
.L_2:
        /*0010*/ 	.word	index@($__internal_1_$__cuda_sm20_div_rn_f64_full)
        /*0014*/ 	.word	0x00000000


	//----- nvinfo : EIATTR_FRAME_SIZE
	.align		4
.L_3:
        /*0018*/ 	.byte	0x04, 0x11
        /*001a*/ 	.short	(.L_5 - .L_4)
	.align		4
.L_4:
        /*001c*/ 	.word	index@(_Z15get_julia_itersPiiiidddd)
        /*0020*/ 	.word	0x00000000


	//----- nvinfo : EIATTR_REGCOUNT
	.align		4
.L_5:
        /*0024*/ 	.byte	0x04, 0x2f
        /*0026*/ 	.short	(.L_7 - .L_6)
	.align		4
.L_6:
        /*0028*/ 	.word	index@(_Z20get_mandelbrot_itersPiiiidddd)
        /*002c*/ 	.word	0x0000001c


	//----- nvinfo : EIATTR_FRAME_SIZE
	.align		4
.L_7:
        /*0030*/ 	.byte	0x04, 0x11
        /*0032*/ 	.short	(.L_9 - .L_8)
	.align		4
.L_8:
        /*0034*/ 	.word	index@($__internal_0_$__cuda_sm20_div_rn_f64_full)
        /*0038*/ 	.word	0x00000000


	//----- nvinfo : EIATTR_FRAME_SIZE
	.align		4
.L_9:
        /*003c*/ 	.byte	0x04, 0x11
        /*003e*/ 	.short	(.L_11 - .L_10)
	.align		4
.L_10:
        /*0040*/ 	.word	index@(_Z20get_mandelbrot_itersPiiiidddd)
        /*0044*/ 	.word	0x00000000


	//----- nvinfo : EIATTR_MIN_STACK_SIZE
	.align		4
.L_11:
        /*0048*/ 	.byte	0x04, 0x12
        /*004a*/ 	.short	(.L_13 - .L_12)
	.align		4
.L_12:
        /*004c*/ 	.word	index@(_Z20get_mandelbrot_itersPiiiidddd)
        /*0050*/ 	.word	0x00000000


	//----- nvinfo : EIATTR_MIN_STACK_SIZE
	.align		4
.L_13:
        /*0054*/ 	.byte	0x04, 0x12
        /*0056*/ 	.short	(.L_15 - .L_14)
	.align		4
.L_14:
        /*0058*/ 	.word	index@(_Z15get_julia_itersPiiiidddd)
        /*005c*/ 	.word	0x00000000
.L_15:


//--------------------- .nv.compat                --------------------------
	.section	.nv.compat,"",@"SHT_CUDA_COMPAT_INFO"
	.align	4
        /*0000*/ 	.byte	0x02, 0x09, 0x00, 0x00, 0x02, 0x02, 0x01, 0x00, 0x02, 0x05, 0x05, 0x00, 0x03, 0x07, 0x01, 0x01
        /*0010*/ 	.byte	0x02, 0x03, 0x00, 0x00, 0x02, 0x06, 0x01, 0x00, 0x04, 0x0b, 0x08, 0x00, 0x01, 0x00, 0x00, 0x00
        /*0020*/ 	.byte	0x00, 0x00, 0x00, 0x00


//--------------------- .nv.info._Z20get_mandelbrot_itersPiiiidddd --------------------------
	.section	.nv.info._Z20get_mandelbrot_itersPiiiidddd,"",@"SHT_CUDA_INFO"
	.sectionflags	@""
	.align	4


	//----- nvinfo : EIATTR_CUDA_API_VERSION
	.align		4
        /*0000*/ 	.byte	0x04, 0x37
        /*0002*/ 	.short	(.L_17 - .L_16)
.L_16:
        /*0004*/ 	.word	0x00000082


	//----- nvinfo : EIATTR_KPARAM_INFO
	.align		4
.L_17:
        /*0008*/ 	.byte	0x04, 0x17
        /*000a*/ 	.short	(.L_19 - .L_18)
.L_18:
        /*000c*/ 	.word	0x00000000
        /*0010*/ 	.short	0x0007
        /*0012*/ 	.short	0x0030
        /*0014*/ 	.byte	0x00, 0xf0, 0x21, 0x00


	//----- nvinfo : EIATTR_KPARAM_INFO
	.align		4
.L_19:
        /*0018*/ 	.byte	0x04, 0x17
        /*001a*/ 	.short	(.L_21 - .L_20)
.L_20:
        /*001c*/ 	.word	0x00000000
        /*0020*/ 	.short	0x0006
        /*0022*/ 	.short	0x0028
        /*0024*/ 	.byte	0x00, 0xf0, 0x21, 0x00


	//----- nvinfo : EIATTR_KPARAM_INFO
	.align		4
.L_21:
        /*0028*/ 	.byte	0x04, 0x17
        /*002a*/ 	.short	(.L_23 - .L_22)
.L_22:
        /*002c*/ 	.word	0x00000000
        /*0030*/ 	.short	0x0005
        /*0032*/ 	.short	0x0020
        /*0034*/ 	.byte	0x00, 0xf0, 0x21, 0x00


	//----- nvinfo : EIATTR_KPARAM_INFO
	.align		4
.L_23:
        /*0038*/ 	.byte	0x04, 0x17
        /*003a*/ 	.short	(.L_25 - .L_24)
.L_24:
        /*003c*/ 	.word	0x00000000
        /*0040*/ 	.short	0x0004
        /*0042*/ 	.short	0x0018
        /*0044*/ 	.byte	0x00, 0xf0, 0x21, 0x00


	//----- nvinfo : EIATTR_KPARAM_INFO
	.align		4
.L_25:
        /*0048*/ 	.byte	0x04, 0x17
        /*004a*/ 	.short	(.L_27 - .L_26)
.L_26:
        /*004c*/ 	.word	0x00000000
        /*0050*/ 	.short	0x0003
        /*0052*/ 	.short	0x0010
        /*0054*/ 	.byte	0x00, 0xf0, 0x11, 0x00


	//----- nvinfo : EIATTR_KPARAM_INFO
	.align		4
.L_27:
        /*0058*/ 	.byte	0x04, 0x17
        /*005a*/ 	.short	(.L_29 - .L_28)
.L_28:
        /*005c*/ 	.word	0x00000000
        /*0060*/ 	.short	0x0002
        /*0062*/ 	.short	0x000c
        /*0064*/ 	.byte	0x00, 0xf0, 0x11, 0x00


	//----- nvinfo : EIATTR_KPARAM_INFO
	.align		4
.L_29:
        /*0068*/ 	.byte	0x04, 0x17
        /*006a*/ 	.short	(.L_31 - .L_30)
.L_30:
        /*006c*/ 	.word	0x00000000
        /*0070*/ 	.short	0x0001
        /*0072*/ 	.short	0x0008
        /*0074*/ 	.byte	0x00, 0xf0, 0x11, 0x00


	//----- nvinfo : EIATTR_KPARAM_INFO
	.align		4
.L_31:
        /*0078*/ 	.byte	0x04, 0x17
        /*007a*/ 	.short	(.L_33 - .L_32)
.L_32:
        /*007c*/ 	.word	0x00000000
        /*0080*/ 	.short	0x0000
        /*0082*/ 	.short	0x0000
        /*0084*/ 	.byte	0x00, 0xf5, 0x21, 0x00


	//----- nvinfo : EIATTR_SPARSE_MMA_MASK
	.align		4
.L_33:
        /*0088*/ 	.byte	0x03, 0x50
        /*008a*/ 	.short	0x0000


	//----- nvinfo : EIATTR_MAXREG_COUNT
	.align		4
        /*008c*/ 	.byte	0x03, 0x1b
        /*008e*/ 	.short	0x00ff


	//----- nvinfo : EIATTR_MERCURY_ISA_VERSION
	.align		4
        /*0090*/ 	.byte	0x03, 0x5f
        /*0092*/ 	.short	0x0101


	//----- nvinfo : EIATTR_VRC_CTA_INIT_COUNT
	.align		4
        /*0094*/ 	.byte	0x02, 0x4a
	.zero		1
	.zero		1


	//----- nvinfo : EIATTR_EXIT_INSTR_OFFSETS
	.align		4
        /*0098*/ 	.byte	0x04, 0x1c
        /*009a*/ 	.short	(.L_35 - .L_34)


	//   ....[0]....
.L_34:
        /*009c*/ 	.word	0x00000640


	//----- nvinfo : EIATTR_CRS_STACK_SIZE
	.align		4
.L_35:
        /*00a0*/ 	.byte	0x04, 0x1e
        /*00a2*/ 	.short	(.L_37 - .L_36)
.L_36:
        /*00a4*/ 	.word	0x00000000


	//----- nvinfo : EIATTR_CBANK_PARAM_SIZE
	.align		4
.L_37:
        /*00a8*/ 	.byte	0x03, 0x19
        /*00aa*/ 	.short	0x0038


	//----- nvinfo : EIATTR_PARAM_CBANK
	.align		4
        /*00ac*/ 	.byte	0x04, 0x0a
        /*00ae*/ 	.short	(.L_39 - .L_38)
	.align		4
.L_38:
        /*00b0*/ 	.word	index@(.nv.constant0._Z20get_mandelbrot_itersPiiiidddd)
        /*00b4*/ 	.short	0x0380
        /*00b6*/ 	.short	0x0038


	//----- nvinfo : EIATTR_SW_WAR
	.align		4
.L_39:
        /*00b8*/ 	.byte	0x04, 0x36
        /*00ba*/ 	.short	(.L_41 - .L_40)
.L_40:
        /*00bc*/ 	.word	0x00000008
.L_41:


//--------------------- .nv.info._Z15get_julia_itersPiiiidddd --------------------------
	.section	.nv.info._Z15get_julia_itersPiiiidddd,"",@"SHT_CUDA_INFO"
	.sectionflags	@""
	.align	4


	//----- nvinfo : EIATTR_CUDA_API_VERSION
	.align		4
        /*0000*/ 	.byte	0x04, 0x37
        /*0002*/ 	.short	(.L_43 - .L_42)
.L_42:
        /*0004*/ 	.word	0x00000082


	//----- nvinfo : EIATTR_KPARAM_INFO
	.align		4
.L_43:
        /*0008*/ 	.byte	0x04, 0x17
        /*000a*/ 	.short	(.L_45 - .L_44)
.L_44:
        /*000c*/ 	.word	0x00000000
        /*0010*/ 	.short	0x0007
        /*0012*/ 	.short	0x0030
        /*0014*/ 	.byte	0x00, 0xf0, 0x21, 0x00


	//----- nvinfo : EIATTR_KPARAM_INFO
	.align		4
.L_45:
        /*0018*/ 	.byte	0x04, 0x17
        /*001a*/ 	.short	(.L_47 - .L_46)
.L_46:
        /*001c*/ 	.word	0x00000000
        /*0020*/ 	.short	0x0006
        /*0022*/ 	.short	0x0028
        /*0024*/ 	.byte	0x00, 0xf0, 0x21, 0x00


	//----- nvinfo : EIATTR_KPARAM_INFO
	.align		4
.L_47:
        /*0028*/ 	.byte	0x04, 0x17
        /*002a*/ 	.short	(.L_49 - .L_48)
.L_48:
        /*002c*/ 	.word	0x00000000
        /*0030*/ 	.short	0x0005
        /*0032*/ 	.short	0x0020
        /*0034*/ 	.byte	0x00, 0xf0, 0x21, 0x00


	//----- nvinfo : EIATTR_KPARAM_INFO
	.align		4
.L_49:
        /*0038*/ 	.byte	0x04, 0x17
        /*003a*/ 	.short	(.L_51 - .L_50)
.L_50:
        /*003c*/ 	.word	0x00000000
        /*0040*/ 	.short	0x0004
        /*0042*/ 	.short	0x0018
        /*0044*/ 	.byte	0x00, 0xf0, 0x21, 0x00


	//----- nvinfo : EIATTR_KPARAM_INFO
	.align		4
.L_51:
        /*0048*/ 	.byte	0x04, 0x17
        /*004a*/ 	.short	(.L_53 - .L_52)
.L_52:
        /*004c*/ 	.word	0x00000000
        /*0050*/ 	.short	0x0003
        /*0052*/ 	.short	0x0010
        /*0054*/ 	.byte	0x00, 0xf0, 0x11, 0x00


	//----- nvinfo : EIATTR_KPARAM_INFO
	.align		4
.L_53:
        /*0058*/ 	.byte	0x04, 0x17
        /*005a*/ 	.short	(.L_55 - .L_54)
.L_54:
        /*005c*/ 	.word	0x00000000
        /*0060*/ 	.short	0x0002
        /*0062*/ 	.short	0x000c
        /*0064*/ 	.byte	0x00, 0xf0, 0x11, 0x00


	//----- nvinfo : EIATTR_KPARAM_INFO
	.align		4
.L_55:
        /*0068*/ 	.byte	0x04, 0x17
        /*006a*/ 	.short	(.L_57 - .L_56)
.L_56:
        /*006c*/ 	.word	0x00000000
        /*0070*/ 	.short	0x0001
        /*0072*/ 	.short	0x0008
        /*0074*/ 	.byte	0x00, 0xf0, 0x11, 0x00


	//----- nvinfo : EIATTR_KPARAM_INFO
	.align		4
.L_57:
        /*0078*/ 	.byte	0x04, 0x17
        /*007a*/ 	.short	(.L_59 - .L_58)
.L_58:
        /*007c*/ 	.word	0x00000000
        /*0080*/ 	.short	0x0000
        /*0082*/ 	.short	0x0000
        /*0084*/ 	.byte	0x00, 0xf5, 0x21, 0x00


	//----- nvinfo : EIATTR_SPARSE_MMA_MASK
	.align		4
.L_59:
        /*0088*/ 	.byte	0x03, 0x50
        /*008a*/ 	.short	0x0000


	//----- nvinfo : EIATTR_MAXREG_COUNT
	.align		4
        /*008c*/ 	.byte	0x03, 0x1b
        /*008e*/ 	.short	0x00ff


	//----- nvinfo : EIATTR_MERCURY_ISA_VERSION
	.align		4
        /*0090*/ 	.byte	0x03, 0x5f
        /*0092*/ 	.short	0x0101


	//----- nvinfo : EIATTR_VRC_CTA_INIT_COUNT
	.align		4
        /*0094*/ 	.byte	0x02, 0x4a
	.zero		1
	.zero		1


	//----- nvinfo : EIATTR_EXIT_INSTR_OFFSETS
	.align		4
        /*0098*/ 	.byte	0x04, 0x1c
        /*009a*/ 	.short	(.L_61 - .L_60)


	//   ....[0]....
.L_60:
        /*009c*/ 	.word	0x00000650


	//----- nvinfo : EIATTR_CRS_STACK_SIZE
	.align		4
.L_61:
        /*00a0*/ 	.byte	0x04, 0x1e
        /*00a2*/ 	.short	(.L_63 - .L_62)
.L_62:
        /*00a4*/ 	.word	0x00000000


	//----- nvinfo : EIATTR_CBANK_PARAM_SIZE
	.align		4
.L_63:
        /*00a8*/ 	.byte	0x03, 0x19
        /*00aa*/ 	.short	0x0038


	//----- nvinfo : EIATTR_PARAM_CBANK
	.align		4
        /*00ac*/ 	.byte	0x04, 0x0a
        /*00ae*/ 	.short	(.L_65 - .L_64)
	.align		4
.L_64:
        /*00b0*/ 	.word	index@(.nv.constant0._Z15get_julia_itersPiiiidddd)
        /*00b4*/ 	.short	0x0380
        /*00b6*/ 	.short	0x0038


	//----- nvinfo : EIATTR_SW_WAR
	.align		4
.L_65:
        /*00b8*/ 	.byte	0x04, 0x36
        /*00ba*/ 	.short	(.L_67 - .L_66)
.L_66:
        /*00bc*/ 	.word	0x00000008
.L_67:


//--------------------- .nv.callgraph             --------------------------
	.section	.nv.callgraph,"",@"SHT_CUDA_CALLGRAPH"
	.align	4
	.sectionentsize	8
	.align		4
        /*0000*/ 	.word	0x00000000
	.align		4
        /*0004*/ 	.word	0xffffffff
	.align		4
        /*0008*/ 	.word	0x00000000
	.align		4
        /*000c*/ 	.word	0xfffffffe
	.align		4
        /*0010*/ 	.word	0x00000000
	.align		4
        /*0014*/ 	.word	0xfffffffd
	.align		4
        /*0018*/ 	.word	0x00000000
	.align		4
        /*001c*/ 	.word	0xfffffffc


//--------------------- .text._Z20get_mandelbrot_itersPiiiidddd --------------------------
	.section	.text._Z20get_mandelbrot_itersPiiiidddd,"ax",@progbits
	.align	128
        .global         _Z20get_mandelbrot_itersPiiiidddd
        .type           _Z20get_mandelbrot_itersPiiiidddd,@function
        .size           _Z20get_mandelbrot_itersPiiiidddd,(.L_x_26 - _Z20get_mandelbrot_itersPiiiidddd)
        .other          _Z20get_mandelbrot_itersPiiiidddd,@"STO_CUDA_ENTRY STV_DEFAULT"
_Z20get_mandelbrot_itersPiiiidddd:
.text._Z20get_mandelbrot_itersPiiiidddd:
[----:B------:R-:W-:Y:S01]  /*0000*/  LDC R1, c[0x0][0x37c] ;  /* 0x0000df00ff017b82 */ /* 0x000fe20000000800 */
[----:B------:R-:W0:Y:S07]  /*0010*/  LDCU UR5, c[0x0][0x39c] ;  /* 0x00007380ff0577ac */ /* 0x000e2e0008000800 */
[----:B------:R-:W1:Y:S01]  /*0020*/  LDC.64 R8, c[0x0][0x398] ;  /* 0x0000e600ff087b82 */ /* 0x000e620000000a00 */
[----:B------:R-:W2:Y:S01]  /*0030*/  S2R R13, SR_TID.X ;  /* 0x00000000000d7919 */ /* 0x000ea20000002100 */
[----:B------:R-:W-:Y:S01]  /*0040*/  IMAD.MOV.U32 R2, RZ, RZ, 0x1 ;  /* 0x00000001ff027424 */ /* 0x000fe200078e00ff */
[----:B------:R-:W2:Y:S01]  /*0050*/  LDCU UR4, c[0x0][0x360] ;  /* 0x00006c00ff0477ac */ /* 0x000ea20008000800 */
[----:B------:R-:W-:Y:S01]  /*0060*/  BSSY.RECONVERGENT B0, `(.L_x_0) ;  /* 0x000001e000007945 */ /* 0x000fe20003800200 */
[----:B------:R-:W2:Y:S01]  /*0070*/  S2R R0, SR_CTAID.X ;  /* 0x0000000000007919 */ /* 0x000ea20000002500 */
[----:B------:R-:W3:Y:S01]  /*0080*/  S2R R10, SR_TID.Y ;  /* 0x00000000000a7919 */ /* 0x000ee20000002200 */
[----:B------:R-:W3:Y:S01]  /*0090*/  S2R R11, SR_CTAID.Y ;  /* 0x00000000000b7919 */ /* 0x000ee20000002600 */
[----:B0-----:R-:W1:Y:S02]  /*00a0*/  MUFU.RCP64H R3, UR5 ;  /* 0x0000000500037d08 */ /* 0x001e640008001800 */
[----:B-1----:R-:W-:Y:S01]  /*00b0*/  DFMA R4, R2, -R8, 1 ;  /* 0x3ff000000204742b */ /* 0x002fe20000000808 */
[----:B--2---:R-:W-:Y:S01]  /*00c0*/  IMAD R13, R0, UR4, R13 ;  /* 0x00000004000d7c24 */ /* 0x004fe2000f8e020d */
[----:B------:R-:W3:Y:S06]  /*00d0*/  LDCU UR4, c[0x0][0x364] ;  /* 0x00006c80ff0477ac */ /* 0x000eec0008000800 */
[----:B------:R-:W-:-:S08]  /*00e0*/  DFMA R4, R4, R4, R4 ;  /* 0x000000040404722b */ /* 0x000fd00000000004 */
[----:B------:R-:W-:Y:S02]  /*00f0*/  DFMA R2, R2, R4, R2 ;  /* 0x000000040202722b */ /* 0x000fe40000000002 */
[----:B------:R-:W0:Y:S06]  /*0100*/  I2F.F64 R4, R13 ;  /* 0x0000000d00047312 */ /* 0x000e2c0000201c00 */
[----:B------:R-:W-:-:S08]  /*0110*/  DFMA R6, R2, -R8, 1 ;  /* 0x3ff000000206742b */ /* 0x000fd00000000808 */
[----:B------:R-:W-:Y:S01]  /*0120*/  DFMA R2, R2, R6, R2 ;  /* 0x000000060202722b */ /* 0x000fe20000000002 */
[----:B0-----:R-:W-:-:S07]  /*0130*/  FSETP.GEU.AND P1, PT, |R5|, 6.5827683646048100446e-37, PT ;  /* 0x036000000500780b */ /* 0x001fce0003f2e200 */
[----:B------:R-:W-:-:S08]  /*0140*/  DMUL R6, R4, R2 ;  /* 0x0000000204067228 */ /* 0x000fd00000000000 */
[----:B------:R-:W-:-:S08]  /*0150*/  DFMA R8, R6, -R8, R4 ;  /* 0x800000080608722b */ /* 0x000fd00000000004 */
[----:B------:R-:W-:-:S10]  /*0160*/  DFMA R2, R2, R8, R6 ;  /* 0x000000080202722b */ /* 0x000fd40000000006 */
[----:B------:R-:W-:-:S05]  /*0170*/  FFMA R0, RZ, UR5, R3 ;  /* 0x00000005ff007c23 */ /* 0x000fca0008000003 */
[----:B------:R-:W-:Y:S01]  /*0180*/  FSETP.GT.AND P0, PT, |R0|, 1.469367938527859385e-39, PT ;  /* 0x001000000000780b */ /* 0x000fe20003f04200 */
[----:B---3--:R-:W-:-:S12]  /*0190*/  IMAD R0, R11, UR4, R10 ;  /* 0x000000040b007c24 */ /* 0x008fd8000f8e020a */
[----:B------:R-:W-:Y:S05]  /*01a0*/  @P0 BRA P1, `(.L_x_1) ;  /* 0x0000000000240947 */ /* 0x000fea0000800000 */
[----:B------:R-:W0:Y:S01]  /*01b0*/  LDCU.64 UR4, c[0x0][0x398] ;  /* 0x00007300ff0477ac */ /* 0x000e220008000a00 */
[----:B------:R-:W-:Y:S01]  /*01c0*/  IMAD.MOV.U32 R6, RZ, RZ, R4 ;  /* 0x000000ffff067224 */ /* 0x000fe200078e0004 */
[----:B------:R-:W-:Y:S01]  /*01d0*/  MOV R12, 0x220 ;  /* 0x00000220000c7802 */ /* 0x000fe20000000f00 */
[----:B------:R-:W-:Y:S02]  /*01e0*/  IMAD.MOV.U32 R7, RZ, RZ, R5 ;  /* 0x000000ffff077224 */ /* 0x000fe400078e0005 */
[----:B0-----:R-:W-:Y:S02]  /*01f0*/  IMAD.U32 R8, RZ, RZ, UR4 ;  /* 0x00000004ff087e24 */ /* 0x001fe4000f8e00ff */
[----:B------:R-:W-:-:S07]  /*0200*/  IMAD.U32 R9, RZ, RZ, UR5 ;  /* 0x00000005ff097e24 */ /* 0x000fce000f8e00ff */
[----:B------:R-:W-:Y:S05]  /*0210*/  CALL.REL.NOINC `($__internal_0_$__cuda_sm20_div_rn_f64_full) ;  /* 0x00000004000c7944 */ /* 0x000fea0003c00000 */
[----:B------:R-:W-:Y:S02]  /*0220*/  IMAD.MOV.U32 R2, RZ, RZ, R14 ;  /* 0x000000ffff027224 */ /* 0x000fe400078e000e */
[----:B------:R-:W-:-:S07]  /*0230*/  IMAD.MOV.U32 R3, RZ, RZ, R15 ;  /* 0x000000ffff037224 */ /* 0x000fce00078e000f */
.L_x_1:
[----:B------:R-:W-:Y:S05]  /*0240*/  BSYNC.RECONVERGENT B0 ;  /* 0x0000000000007941 */ /* 0x000fea0003800200 */
.L_x_0:
[----:B------:R-:W0:Y:S01]  /*0250*/  LDCU UR4, c[0x0][0x3a4] ;  /* 0x00007480ff0477ac */ /* 0x000e220008000800 */
[----:B------:R-:W1:Y:S01]  /*0260*/  LDC.64 R10, c[0x0][0x3a0] ;  /* 0x0000e800ff0a7b82 */ /* 0x000e620000000a00 */
[----:B------:R-:W-:Y:S01]  /*0270*/  IMAD.MOV.U32 R4, RZ, RZ, 0x1 ;  /* 0x00000001ff047424 */ /* 0x000fe200078e00ff */
[----:B------:R-:W-:Y:S06]  /*0280*/  BSSY.RECONVERGENT B0, `(.L_x_2) ;  /* 0x0000018000007945 */ /* 0x000fec0003800200 */
[----:B------:R-:W2:Y:S01]  /*0290*/  LDC.64 R14, c[0x0][0x3a8] ;  /* 0x0000ea00ff0e7b82 */ /* 0x000ea20000000a00 */
[----:B0-----:R-:W1:Y:S01]  /*02a0*/  MUFU.RCP64H R5, UR4 ;  /* 0x0000000400057d08 */ /* 0x001e620008001800 */
[----:B--2---:R-:W-:-:S02]  /*02b0*/  DADD R2, R2, R14 ;  /* 0x0000000002027229 */ /* 0x004fc4000000000e */
[----:B-1----:R-:W-:-:S08]  /*02c0*/  DFMA R6, R4, -R10, 1 ;  /* 0x3ff000000406742b */ /* 0x002fd0000000080a */
[----:B------:R-:W-:-:S08]  /*02d0*/  DFMA R6, R6, R6, R6 ;  /* 0x000000060606722b */ /* 0x000fd00000000006 */
[----:B------:R-:W-:Y:S02]  /*02e0*/  DFMA R4, R4, R6, R4 ;  /* 0x000000060404722b */ /* 0x000fe40000000004 */
[----:B------:R-:W0:Y:S06]  /*02f0*/  I2F.F64.U32 R6, R0 ;  /* 0x0000000000067312 */ /* 0x000e2c0000201800 */
[----:B------:R-:W-:-:S08]  /*0300*/  DFMA R8, R4, -R10, 1 ;  /* 0x3ff000000408742b */ /* 0x000fd0000000080a */
[----:B------:R-:W-:Y:S01]  /*0310*/  DFMA R4, R4, R8, R4 ;  /* 0x000000080404722b */ /* 0x000fe20000000004 */
[----:B0-----:R-:W-:-:S07]  /*0320*/  FSETP.GEU.AND P1, PT, |R7|, 6.5827683646048100446e-37, PT ;  /* 0x036000000700780b */ /* 0x001fce0003f2e200 */
[----:B------:R-:W-:-:S08]  /*0330*/  DMUL R8, R6, R4 ;  /* 0x0000000406087228 */ /* 0x000fd00000000000 */
[----:B------:R-:W-:-:S08]  /*0340*/  DFMA R10, R8, -R10, R6 ;  /* 0x8000000a080a722b */ /* 0x000fd00000000006 */
[----:B------:R-:W-:-:S10]  /*0350*/  DFMA R4, R4, R10, R8 ;  /* 0x0000000a0404722b */ /* 0x000fd40000000008 */
[----:B------:R-:W-:-:S05]  /*0360*/  FFMA R8, RZ, UR4, R5 ;  /* 0x00000004ff087c23 */ /* 0x000fca0008000005 */
[----:B------:R-:W-:-:S13]  /*0370*/  FSETP.GT.AND P0, PT, |R8|, 1.469367938527859385e-39, PT ;  /* 0x001000000800780b */ /* 0x000fda0003f04200 */
[----:B------:R-:W-:Y:S05]  /*0380*/  @P0 BRA P1, `(.L_x_3) ;  /* 0x00000000001c0947 */ /* 0x000fea0000800000 */
[----:B------:R-:W0:Y:S01]  /*0390*/  LDCU.64 UR4, c[0x0][0x3a0] ;  /* 0x00007400ff0477ac */ /* 0x000e220008000a00 */
[----:B------:R-:W-:Y:S01]  /*03a0*/  MOV R12, 0x3e0 ;  /* 0x000003e0000c7802 */ /* 0x000fe20000000f00 */
[----:B0-----:R-:W-:Y:S02]  /*03b0*/  IMAD.U32 R8, RZ, RZ, UR4 ;  /* 0x00000004ff087e24 */ /* 0x001fe4000f8e00ff */
[----:B------:R-:W-:-:S07]  /*03c0*/  IMAD.U32 R9, RZ, RZ, UR5 ;  /* 0x00000005ff097e24 */ /* 0x000fce000f8e00ff */
[----:B------:R-:W-:Y:S05]  /*03d0*/  CALL.REL.NOINC `($__internal_0_$__cuda_sm20_div_rn_f64_full) ;  /* 0x00000000009c7944 */ /* 0x000fea0003c00000 */
[----:B------:R-:W-:Y:S02]  /*03e0*/  IMAD.MOV.U32 R4, RZ, RZ, R14 ;  /* 0x000000ffff047224 */ /* 0x000fe400078e000e */
[----:B------:R-:W-:-:S07]  /*03f0*/  IMAD.MOV.U32 R5, RZ, RZ, R15 ;  /* 0x000000ffff057224 */ /* 0x000fce00078e000f */
.L_x_3:
[----:B------:R-:W-:Y:S05]  /*0400*/  BSYNC.RECONVERGENT B0 ;  /* 0x0000000000007941 */ /* 0x000fea0003800200 */
.L_x_2:
[----:B------:R-:W0:Y:S01]  /*0410*/  LDCU UR8, c[0x0][0x390] ;  /* 0x00007200ff0877ac */ /* 0x000e220008000800 */
[----:B------:R-:W-:Y:S01]  /*0420*/  IMAD.MOV.U32 R9, RZ, RZ, RZ ;  /* 0x000000ffff097224 */ /* 0x000fe200078e00ff */
[----:B------:R-:W1:Y:S01]  /*0430*/  LDCU.64 UR6, c[0x0][0x3b0] ;  /* 0x00007600ff0677ac */ /* 0x000e620008000a00 */
[----:B------:R-:W2:Y:S01]  /*0440*/  LDCU.64 UR4, c[0x0][0x358] ;  /* 0x00006b00ff0477ac */ /* 0x000ea20008000a00 */
[----:B0-----:R-:W-:Y:S01]  /*0450*/  UISETP.GE.AND UP0, UPT, UR8, 0x1, UPT ;  /* 0x000000010800788c */ /* 0x001fe2000bf06270 */
[----:B-1----:R-:W-:-:S08]  /*0460*/  DADD R4, R4, UR6 ;  /* 0x0000000604047e29 */ /* 0x002fd00008000000 */
[----:B--2---:R-:W-:Y:S05]  /*0470*/  BRA.U !UP0, `(.L_x_4) ;  /* 0x00000001085c7547 */ /* 0x004fea000b800000 */
[----:B------:R-:W-:Y:S01]  /*0480*/  BSSY.RECONVERGENT B0, `(.L_x_4) ;  /* 0x0000016000007945 */ /* 0x000fe20003800200 */
[----:B------:R-:W-:Y:S01]  /*0490*/  IMAD.MOV.U32 R12, RZ, RZ, RZ ;  /* 0x000000ffff0c7224 */ /* 0x000fe200078e00ff */
[----:B------:R-:W-:Y:S02]  /*04a0*/  CS2R R6, SRZ ;  /* 0x0000000000067805 */ /* 0x000fe4000001ff00 */
[----:B------:R-:W-:Y:S01]  /*04b0*/  CS2R R8, SRZ ;  /* 0x0000000000087805 */ /* 0x000fe2000001ff00 */
[----:B------:R-:W0:Y:S01]  /*04c0*/  LDCU UR7, c[0x0][0x390] ;  /* 0x00007200ff0777ac */ /* 0x000e220008000800 */
[----:B------:R-:W1:Y:S05]  /*04d0*/  LDCU UR8, c[0x0][0x390] ;  /* 0x00007200ff0877ac */ /* 0x000e6a0008000800 */
.L_x_6:
[----:B------:R-:W-:-:S08]  /*04e0*/  DMUL R10, R6, R6 ;  /* 0x00000006060a7228 */ /* 0x000fd00000000000 */
[C---:B------:R-:W-:Y:S02]  /*04f0*/  DFMA R10, R8.reuse, R8, -R10 ;  /* 0x00000008080a722b */ /* 0x040fe4000000080a */
[----:B------:R-:W-:-:S06]  /*0500*/  DADD R8, R8, R8 ;  /* 0x0000000008087229 */ /* 0x000fcc0000000008 */
[----:B------:R-:W-:Y:S02]  /*0510*/  DADD R10, R2, R10 ;  /* 0x00000000020a7229 */ /* 0x000fe4000000000a */
[----:B------:R-:W-:-:S06]  /*0520*/  DFMA R6, R8, R6, R4 ;  /* 0x000000060806722b */ /* 0x000fcc0000000004 */
[----:B------:R-:W-:-:S08]  /*0530*/  DMUL R8, R10, R10 ;  /* 0x0000000a0a087228 */ /* 0x000fd00000000000 */
[----:B------:R-:W-:-:S08]  /*0540*/  DFMA R8, R6, R6, R8 ;  /* 0x000000060608722b */ /* 0x000fd00000000008 */
[----:B------:R-:W-:Y:S01]  /*0550*/  DSETP.GE.AND P0, PT, R8, 4, PT ;  /* 0x401000000800742a */ /* 0x000fe20003f06000 */
[----:B------:R-:W-:-:S13]  /*0560*/  IMAD.MOV.U32 R9, RZ, RZ, R12 ;  /* 0x000000ffff097224 */ /* 0x000fda00078e000c */
[----:B------:R-:W-:Y:S05]  /*0570*/  @P0 BRA `(.L_x_5) ;  /* 0x0000000000180947 */ /* 0x000fea0003800000 */
[----:B------:R-:W-:Y:S02]  /*0580*/  VIADD R12, R12, 0x1 ;  /* 0x000000010c0c7836 */ /* 0x000fe40000000000 */
[----:B------:R-:W-:Y:S02]  /*0590*/  IMAD.MOV.U32 R8, RZ, RZ, R10 ;  /* 0x000000ffff087224 */ /* 0x000fe400078e000a */
[----:B------:R-:W-:Y:S01]  /*05a0*/  IMAD.MOV.U32 R9, RZ, RZ, R11 ;  /* 0x000000ffff097224 */ /* 0x000fe200078e000b */
[----:B-1----:R-:W-:-:S13]  /*05b0*/  ISETP.NE.AND P0, PT, R12, UR8, PT ;  /* 0x000000080c007c0c */ /* 0x002fda000bf05270 */
[----:B------:R-:W-:Y:S05]  /*05c0*/  @P0 BRA `(.L_x_6) ;  /* 0xfffffffc00c40947 */ /* 0x000fea000383ffff */
[----:B0-----:R-:W-:-:S07]  /*05d0*/  IMAD.U32 R9, RZ, RZ, UR7 ;  /* 0x00000007ff097e24 */ /* 0x001fce000f8e00ff */
.L_x_5:
[----:B01----:R-:W-:Y:S05]  /*05e0*/  BSYNC.RECONVERGENT B0 ;  /* 0x0000000000007941 */ /* 0x003fea0003800200 */
.L_x_4:
[----:B------:R-:W0:Y:S01]  /*05f0*/  LDC.64 R2, c[0x0][0x380] ;  /* 0x0000e000ff027b82 */ /* 0x000e220000000a00 */
[----:B------:R-:W1:Y:S02]  /*0600*/  LDCU UR6, c[0x0][0x388] ;  /* 0x00007100ff0677ac */ /* 0x000e640008000800 */
[----:B-1----:R-:W-:-:S04]  /*0610*/  IMAD R13, R0, UR6, R13 ;  /* 0x00000006000d7c24 */ /* 0x002fc8000f8e020d */
[----:B0-----:R-:W-:-:S05]  /*0620*/  IMAD.WIDE R2, R13, 0x4, R2 ;  /* 0x000000040d027825 */ /* 0x001fca00078e0202 */
[----:B------:R-:W-:Y:S01]  /*0630*/  STG.E desc[UR4][R2.64], R9 ;  /* 0x0000000902007986 */ /* 0x000fe2000c101904 */
[----:B------:R-:W-:Y:S05]  /*0640*/  EXIT ;  /* 0x000000000000794d */ /* 0x000fea0003800000 */
        .weak           $__internal_0_$__cuda_sm20_div_rn_f64_full
        .type           $__internal_0_$__cuda_sm20_div_rn_f64_full,@function
        .size           $__internal_0_$__cuda_sm20_div_rn_f64_full,(.L_x_26 - $__internal_0_$__cuda_sm20_div_rn_f64_full)
$__internal_0_$__cuda_sm20_div_rn_f64_full:
[C---:B------:R-:W-:Y:S01]  /*0650*/  FSETP.GEU.AND P0, PT, |R9|.reuse, 1.469367938527859385e-39, PT ;  /* 0x001000000900780b */ /* 0x040fe20003f0e200 */
[----:B------:R-:W-:Y:S01]  /*0660*/  IMAD.MOV.U32 R16, RZ, RZ, 0x1 ;  /* 0x00000001ff107424 */ /* 0x000fe200078e00ff */
[----:B------:R-:W-:Y:S01]  /*0670*/  LOP3.LUT R10, R9, 0x800fffff, RZ, 0xc0, !PT ;  /* 0x800fffff090a7812 */ /* 0x000fe200078ec0ff */
[----:B------:R-:W-:Y:S01]  /*0680*/  BSSY.RECONVERGENT B1, `(.L_x_7) ;  /* 0x0000055000017945 */ /* 0x000fe20003800200 */
[C---:B------:R-:W-:Y:S02]  /*0690*/  FSETP.GEU.AND P2, PT, |R7|.reuse, 1.469367938527859385e-39, PT ;  /* 0x001000000700780b */ /* 0x040fe40003f4e200 */
[----:B------:R-:W-:Y:S01]  /*06a0*/  LOP3.LUT R11, R10, 0x3ff00000, RZ, 0xfc, !PT ;  /* 0x3ff000000a0b7812 */ /* 0x000fe200078efcff */
[----:B------:R-:W-:Y:S01]  /*06b0*/  IMAD.MOV.U32 R10, RZ, RZ, R8 ;  /* 0x000000ffff0a7224 */ /* 0x000fe200078e0008 */
[----:B------:R-:W-:Y:S02]  /*06c0*/  LOP3.LUT R15, R7, 0x7ff00000, RZ, 0xc0, !PT ;  /* 0x7ff00000070f7812 */ /* 0x000fe400078ec0ff */
[----:B------:R-:W-:-:S03]  /*06d0*/  LOP3.LUT R20, R9, 0x7ff00000, RZ, 0xc0, !PT ;  /* 0x7ff0000009147812 */ /* 0x000fc600078ec0ff */
[----:B------:R-:W-:Y:S01]  /*06e0*/  @!P0 DMUL R10, R8, 8.98846567431157953865e+307 ;  /* 0x7fe00000080a8828 */ /* 0x000fe20000000000 */
[----:B------:R-:W-:-:S03]  /*06f0*/  ISETP.GE.U32.AND P1, PT, R15, R20, PT ;  /* 0x000000140f00720c */ /* 0x000fc60003f26070 */
[----:B------:R-:W-:Y:S02]  /*0700*/  @!P2 LOP3.LUT R14, R9, 0x7ff00000, RZ, 0xc0, !PT ;  /* 0x7ff00000090ea812 */ /* 0x000fe400078ec0ff */
[----:B------:R-:W0:Y:S02]  /*0710*/  MUFU.RCP64H R17, R11 ;  /* 0x0000000b00117308 */ /* 0x000e240000001800 */
[----:B------:R-:W-:Y:S02]  /*0720*/  @!P2 ISETP.GE.U32.AND P3, PT, R15, R14, PT ;  /* 0x0000000e0f00a20c */ /* 0x000fe40003f66070 */
[----:B------:R-:W-:-:S04]  /*0730*/  MOV R14, 0x1ca00000 ;  /* 0x1ca00000000e7802 */ /* 0x000fc80000000f00 */
[----:B------:R-:W-:-:S04]  /*0740*/  @!P2 SEL R19, R14, 0x63400000, !P3 ;  /* 0x634000000e13a807 */ /* 0x000fc80005800000 */
[----:B------:R-:W-:-:S04]  /*0750*/  @!P2 LOP3.LUT R22, R19, 0x80000000, R7, 0xf8, !PT ;  /* 0x800000001316a812 */ /* 0x000fc800078ef807 */
[----:B------:R-:W-:Y:S01]  /*0760*/  @!P2 LOP3.LUT R23, R22, 0x100000, RZ, 0xfc, !PT ;  /* 0x001000001617a812 */ /* 0x000fe200078efcff */
[----:B0-----:R-:W-:Y:S01]  /*0770*/  DFMA R4, R16, -R10, 1 ;  /* 0x3ff000001004742b */ /* 0x001fe2000000080a */
[----:B------:R-:W-:-:S07]  /*0780*/  @!P2 IMAD.MOV.U32 R22, RZ, RZ, RZ ;  /* 0x000000ffff16a224 */ /* 0x000fce00078e00ff */
[----:B------:R-:W-:-:S08]  /*0790*/  DFMA R4, R4, R4, R4 ;  /* 0x000000040404722b */ /* 0x000fd00000000004 */
[----:B------:R-:W-:Y:S01]  /*07a0*/  DFMA R16, R16, R4, R16 ;  /* 0x000000041010722b */ /* 0x000fe20000000010 */
[----:B------:R-:W-:Y:S01]  /*07b0*/  SEL R5, R14, 0x63400000, !P1 ;  /* 0x634000000e057807 */ /* 0x000fe20004800000 */
[----:B------:R-:W-:-:S03]  /*07c0*/  IMAD.MOV.U32 R4, RZ, RZ, R6 ;  /* 0x000000ffff047224 */ /* 0x000fc600078e0006 */
[----:B------:R-:W-:-:S03]  /*07d0*/  LOP3.LUT R5, R5, 0x800fffff, R7, 0xf8, !PT ;  /* 0x800fffff05057812 */ /* 0x000fc600078ef807 */
[----:B------:R-:W-:-:S03]  /*07e0*/  DFMA R18, R16, -R10, 1 ;  /* 0x3ff000001012742b */ /* 0x000fc6000000080a */
[----:B------:R-:W-:Y:S01]  /*07f0*/  @!P2 DFMA R4, R4, 2, -R22 ;  /* 0x400000000404a82b */ /* 0x000fe20000000816 */
[----:B------:R-:W-:-:S04]  /*0800*/  IMAD.MOV.U32 R22, RZ, RZ, R15 ;  /* 0x000000ffff167224 */ /* 0x000fc800078e000f */
[----:B------:R-:W-:Y:S01]  /*0810*/  DFMA R16, R16, R18, R16 ;  /* 0x000000121010722b */ /* 0x000fe20000000010 */
[----:B------:R-:W-:Y:S01]  /*0820*/  IMAD.MOV.U32 R23, RZ, RZ, R20 ;  /* 0x000000ffff177224 */ /* 0x000fe200078e0014 */
[----:B------:R-:W-:-:S03]  /*0830*/  @!P0 LOP3.LUT R23, R11, 0x7ff00000, RZ, 0xc0, !PT ;  /* 0x7ff000000b178812 */ /* 0x000fc600078ec0ff */
[----:B------:R-:W-:Y:S02]  /*0840*/  @!P2 LOP3.LUT R22, R5, 0x7ff00000, RZ, 0xc0, !PT ;  /* 0x7ff000000516a812 */ /* 0x000fe400078ec0ff */
[----:B------:R-:W-:Y:S01]  /*0850*/  VIADD R25, R23, 0xffffffff ;  /* 0xffffffff17197836 */ /* 0x000fe20000000000 */
[----:B------:R-:W-:Y:S02]  /*0860*/  DMUL R18, R16, R4 ;  /* 0x0000000410127228 */ /* 0x000fe40000000000 */
[----:B------:R-:W-:-:S05]  /*0870*/  VIADD R24, R22, 0xffffffff ;  /* 0xffffffff16187836 */ /* 0x000fca0000000000 */
[----:B------:R-:W-:Y:S01]  /*0880*/  ISETP.GT.U32.AND P0, PT, R24, 0x7feffffe, PT ;  /* 0x7feffffe1800780c */ /* 0x000fe20003f04070 */
[----:B------:R-:W-:-:S03]  /*0890*/  DFMA R20, R18, -R10, R4 ;  /* 0x8000000a1214722b */ /* 0x000fc60000000004 */
[----:B------:R-:W-:-:S05]  /*08a0*/  ISETP.GT.U32.OR P0, PT, R25, 0x7feffffe, P0 ;  /* 0x7feffffe1900780c */ /* 0x000fca0000704470 */
[----:B------:R-:W-:-:S08]  /*08b0*/  DFMA R16, R16, R20, R18 ;  /* 0x000000141010722b */ /* 0x000fd00000000012 */
[----:B------:R-:W-:Y:S05]  /*08c0*/  @P0 BRA `(.L_x_8) ;  /* 0x00000000006c0947 */ /* 0x000fea0003800000 */
[----:B------:R-:W-:-:S04]  /*08d0*/  LOP3.LUT R18, R9, 0x7ff00000, RZ, 0xc0, !PT ;  /* 0x7ff0000009127812 */ /* 0x000fc800078ec0ff */
[CC--:B------:R-:W-:Y:S02]  /*08e0*/  VIADDMNMX R6, R15.reuse, -R18.reuse, 0xb9600000, !PT ;  /* 0xb96000000f067446 */ /* 0x0c0fe40007800912 */
[----:B------:R-:W-:Y:S02]  /*08f0*/  ISETP.GE.U32.AND P0, PT, R15, R18, PT ;  /* 0x000000120f00720c */ /* 0x000fe40003f06070 */
[----:B------:R-:W-:Y:S02]  /*0900*/  VIMNMX R6, PT, PT, R6, 0x46a00000, PT ;  /* 0x46a0000006067848 */ /* 0x000fe40003fe0100 */
[----:B------:R-:W-:-:S05]  /*0910*/  SEL R7, R14, 0x63400000, !P0 ;  /* 0x634000000e077807 */ /* 0x000fca0004000000 */
[----:B------:R-:W-:Y:S02]  /*0920*/  IMAD.IADD R18, R6, 0x1, -R7 ;  /* 0x0000000106127824 */ /* 0x000fe400078e0a07 */
[----:B------:R-:W-:Y:S02]  /*0930*/  IMAD.MOV.U32 R6, RZ, RZ, RZ ;  /* 0x000000ffff067224 */ /* 0x000fe400078e00ff */
[----:B------:R-:W-:-:S06]  /*0940*/  VIADD R7, R18, 0x7fe00000 ;  /* 0x7fe0000012077836 */ /* 0x000fcc0000000000 */
[----:B------:R-:W-:-:S10]  /*0950*/  DMUL R14, R16, R6 ;  /* 0x00000006100e7228 */ /* 0x000fd40000000000 */
[----:B------:R-:W-:-:S13]  /*0960*/  FSETP.GTU.AND P0, PT, |R15|, 1.469367938527859385e-39, PT ;  /* 0x001000000f00780b */ /* 0x000fda0003f0c200 */
[----:B------:R-:W-:Y:S05]  /*0970*/  @P0 BRA `(.L_x_9) ;  /* 0x0000000000940947 */ /* 0x000fea0003800000 */
[----:B------:R-:W-:Y:S01]  /*0980*/  DFMA R4, R16, -R10, R4 ;  /* 0x8000000a1004722b */ /* 0x000fe20000000004 */
[----:B------:R-:W-:-:S09]  /*0990*/  IMAD.MOV.U32 R6, RZ, RZ, RZ ;  /* 0x000000ffff067224 */ /* 0x000fd200078e00ff */
[C---:B------:R-:W-:Y:S02]  /*09a0*/  FSETP.NEU.AND P0, PT, R5.reuse, RZ, PT ;  /* 0x000000ff0500720b */ /* 0x040fe40003f0d000 */
[----:B------:R-:W-:-:S04]  /*09b0*/  LOP3.LUT R9, R5, 0x80000000, R9, 0x48, !PT ;  /* 0x8000000005097812 */ /* 0x000fc800078e4809 */
[----:B------:R-:W-:-:S07]  /*09c0*/  LOP3.LUT R7, R9, R7, RZ, 0xfc, !PT ;  /* 0x0000000709077212 */ /* 0x000fce00078efcff */
[----:B------:R-:W-:Y:S05]  /*09d0*/  @!P0 BRA `(.L_x_9) ;  /* 0x00000000007c8947 */ /* 0x000fea0003800000 */
[----:B------:R-:W-:Y:S01]  /*09e0*/  IMAD.MOV R5, RZ, RZ, -R18 ;  /* 0x000000ffff057224 */ /* 0x000fe200078e0a12 */
[----:B------:R-:W-:Y:S01]  /*09f0*/  MOV R4, RZ ;  /* 0x000000ff00047202 */ /* 0x000fe20000000f00 */
[----:B------:R-:W-:-:S05]  /*0a00*/  DMUL.RP R6, R16, R6 ;  /* 0x0000000610067228 */ /* 0x000fca0000008000 */
[----:B------:R-:W-:-:S05]  /*0a10*/  DFMA R4, R14, -R4, R16 ;  /* 0x800000040e04722b */ /* 0x000fca0000000010 */
[----:B------:R-:W-:Y:S02]  /*0a20*/  LOP3.LUT R9, R7, R9, RZ, 0x3c, !PT ;  /* 0x0000000907097212 */ /* 0x000fe400078e3cff */
[----:B------:R-:W-:-:S04]  /*0a30*/  IADD3 R4, PT, PT, -R18, -0x43300000, RZ ;  /* 0xbcd0000012047810 */ /* 0x000fc80007ffe1ff */
[----:B------:R-:W-:-:S04]  /*0a40*/  FSETP.NEU.AND P0, PT, |R5|, R4, PT ;  /* 0x000000040500720b */ /* 0x000fc80003f0d200 */
[----:B------:R-:W-:Y:S02]  /*0a50*/  FSEL R14, R6, R14, !P0 ;  /* 0x0000000e060e7208 */ /* 0x000fe40004000000 */
[----:B------:R-:W-:Y:S01]  /*0a60*/  FSEL R15, R9, R15, !P0 ;  /* 0x0000000f090f7208 */ /* 0x000fe20004000000 */
[----:B------:R-:W-:Y:S06]  /*0a70*/  BRA `(.L_x_9) ;  /* 0x0000000000547947 */ /* 0x000fec0003800000 */
.L_x_8:
[----:B------:R-:W-:-:S14]  /*0a80*/  DSETP.NAN.AND P0, PT, R6, R6, PT ;  /* 0x000000060600722a */ /* 0x000fdc0003f08000 */
[----:B------:R-:W-:Y:S05]  /*0a90*/  @P0 BRA `(.L_x_10) ;  /* 0x0000000000440947 */ /* 0x000fea0003800000 */
[----:B------:R-:W-:-:S14]  /*0aa0*/  DSETP.NAN.AND P0, PT, R8, R8, PT ;  /* 0x000000080800722a */ /* 0x000fdc0003f08000 */
[----:B------:R-:W-:Y:S05]  /*0ab0*/  @P0 BRA `(.L_x_11) ;  /* 0x0000000000300947 */ /* 0x000fea0003800000 */
[----:B------:R-:W-:Y:S01]  /*0ac0*/  ISETP.NE.AND P0, PT, R22, R23, PT ;  /* 0x000000171600720c */ /* 0x000fe20003f05270 */
[----:B------:R-:W-:Y:S02]  /*0ad0*/  IMAD.MOV.U32 R14, RZ, RZ, 0x0 ;  /* 0x00000000ff0e7424 */ /* 0x000fe400078e00ff */
[----:B------:R-:W-:-:S10]  /*0ae0*/  IMAD.MOV.U32 R15, RZ, RZ, -0x80000 ;  /* 0xfff80000ff0f7424 */ /* 0x000fd400078e00ff */
[----:B------:R-:W-:Y:S05]  /*0af0*/  @!P0 BRA `(.L_x_9) ;  /* 0x0000000000348947 */ /* 0x000fea0003800000 */
[----:B------:R-:W-:Y:S02]  /*0b00*/  ISETP.NE.AND P0, PT, R22, 0x7ff00000, PT ;  /* 0x7ff000001600780c */ /* 0x000fe40003f05270 */
[----:B------:R-:W-:Y:S02]  /*0b10*/  LOP3.LUT R15, R7, 0x80000000, R9, 0x48, !PT ;  /* 0x80000000070f7812 */ /* 0x000fe400078e4809 */
[----:B------:R-:W-:-:S13]  /*0b20*/  ISETP.EQ.OR P0, PT, R23, RZ, !P0 ;  /* 0x000000ff1700720c */ /* 0x000fda0004702670 */
[----:B------:R-:W-:Y:S01]  /*0b30*/  @P0 LOP3.LUT R4, R15, 0x7ff00000, RZ, 0xfc, !PT ;  /* 0x7ff000000f040812 */ /* 0x000fe200078efcff */
[----:B------:R-:W-:Y:S02]  /*0b40*/  @!P0 IMAD.MOV.U32 R14, RZ, RZ, RZ ;  /* 0x000000ffff0e8224 */ /* 0x000fe400078e00ff */
[----:B------:R-:W-:Y:S02]  /*0b50*/  @P0 IMAD.MOV.U32 R14, RZ, RZ, RZ ;  /* 0x000000ffff0e0224 */ /* 0x000fe400078e00ff */
[----:B------:R-:W-:Y:S01]  /*0b60*/  @P0 IMAD.MOV.U32 R15, RZ, RZ, R4 ;  /* 0x000000ffff0f0224 */ /* 0x000fe200078e0004 */
[----:B------:R-:W-:Y:S06]  /*0b70*/  BRA `(.L_x_9) ;  /* 0x0000000000147947 */ /* 0x000fec0003800000 */
.L_x_11:
[----:B------:R-:W-:Y:S01]  /*0b80*/  LOP3.LUT R15, R9, 0x80000, RZ, 0xfc, !PT ;  /* 0x00080000090f7812 */ /* 0x000fe200078efcff */
[----:B------:R-:W-:Y:S01]  /*0b90*/  IMAD.MOV.U32 R14, RZ, RZ, R8 ;  /* 0x000000ffff0e7224 */ /* 0x000fe200078e0008 */
[----:B------:R-:W-:Y:S06]  /*0ba0*/  BRA `(.L_x_9) ;  /* 0x0000000000087947 */ /* 0x000fec0003800000 */
.L_x_10:
[----:B------:R-:W-:Y:S01]  /*0bb0*/  LOP3.LUT R15, R7, 0x80000, RZ, 0xfc, !PT ;  /* 0x00080000070f7812 */ /* 0x000fe200078efcff */
[----:B------:R-:W-:-:S07]  /*0bc0*/  IMAD.MOV.U32 R14, RZ, RZ, R6 ;  /* 0x000000ffff0e7224 */ /* 0x000fce00078e0006 */
.L_x_9:
[----:B------:R-:W-:Y:S05]  /*0bd0*/  BSYNC.RECONVERGENT B1 ;  /* 0x0000000000017941 */ /* 0x000fea0003800200 */
.L_x_7:
[----:B------:R-:W-:Y:S02]  /*0be0*/  IMAD.MOV.U32 R4, RZ, RZ, R12 ;  /* 0x000000ffff047224 */ /* 0x000fe400078e000c */
[----:B------:R-:W-:-:S04]  /*0bf0*/  IMAD.MOV.U32 R5, RZ, RZ, 0x0 ;  /* 0x00000000ff057424 */ /* 0x000fc800078e00ff */
[----:B------:R-:W-:Y:S05]  /*0c00*/  RET.REL.NODEC R4 `(_Z20get_mandelbrot_itersPiiiidddd) ;  /* 0xfffffff004fc7950 */ /* 0x000fea0003c3ffff */
.L_x_12:
[----:B------:R-:W-:-:S00]  /*0c10*/  BRA `(.L_x_12) ;  /* 0xfffffffc00fc7947 */ /* 0x000fc0000383ffff */
[----:B------:R-:W-:-:S00]  /*0c20*/  NOP ;  /* 0x0000000000007918 */ /* 0x000fc00000000000 */
        /* <DEDUP_REMOVED lines=13> */
.L_x_26:


//--------------------- .text._Z15get_julia_itersPiiiidddd --------------------------
	.section	.text._Z15get_julia_itersPiiiidddd,"ax",@progbits
	.align	128
        .global         _Z15get_julia_itersPiiiidddd
        .type           _Z15get_julia_itersPiiiidddd,@function
        .size           _Z15get_julia_itersPiiiidddd,(.L_x_27 - _Z15get_julia_itersPiiiidddd)
        .other          _Z15get_julia_itersPiiiidddd,@"STO_CUDA_ENTRY STV_DEFAULT"
_Z15get_julia_itersPiiiidddd:
.text._Z15get_julia_itersPiiiidddd:
        /* <DEDUP_REMOVED lines=16> */
[----:B------:R-:W0:Y:S01]  /*0100*/  I2F.F64 R4, R0 ;  /* 0x0000000000047312 */ /* 0x000e220000201c00 */
[----:B---3--:R-:W-:-:S05]  /*0110*/  IMAD R13, R10, UR4, R13 ;  /* 0x000000040a0d7c24 */ /* 0x008fca000f8e020d */
        /* <DEDUP_REMOVED lines=10> */
[----:B------:R-:W-:Y:S01]  /*01c0*/  IMAD.MOV.U32 R6, RZ, RZ, R4 ;  /* 0x000000ffff067224 */ /* 0x000fe200078e0004 */
[----:B------:R-:W-:Y:S01]  /*01d0*/  MOV R12, 0x220 ;  /* 0x00000220000c7802 */ /* 0x000fe20000000f00 */
[----:B------:R-:W-:Y:S02]  /*01e0*/  IMAD.MOV.U32 R7, RZ, RZ, R5 ;  /* 0x000000ffff077224 */ /* 0x000fe400078e0005 */
[----:B0-----:R-:W-:Y:S02]  /*01f0*/  IMAD.U32 R8, RZ, RZ, UR4 ;  /* 0x00000004ff087e24 */ /* 0x001fe4000f8e00ff */
[----:B------:R-:W-:-:S07]  /*0200*/  IMAD.U32 R9, RZ, RZ, UR5 ;  /* 0x00000005ff097e24 */ /* 0x000fce000f8e00ff */
[----:B------:R-:W-:Y:S05]  /*0210*/  CALL.REL.NOINC `($__internal_1_$__cuda_sm20_div_rn_f64_full) ;  /* 0x0000000400107944 */ /* 0x000fea0003c00000 */
[----:B------:R-:W-:Y:S02]  /*0220*/  IMAD.MOV.U32 R2, RZ, RZ, R14 ;  /* 0x000000ffff027224 */ /* 0x000fe400078e000e */
[----:B------:R-:W-:-:S07]  /*0230*/  IMAD.MOV.U32 R3, RZ, RZ, R15 ;  /* 0x000000ffff037224 */ /* 0x000fce00078e000f */
.L_x_14:
[----:B------:R-:W-:Y:S05]  /*0240*/  BSYNC.RECONVERGENT B0 ;  /* 0x0000000000007941 */ /* 0x000fea0003800200 */
.L_x_13:
        /* <DEDUP_REMOVED lines=24> */
[----:B------:R-:W-:Y:S05]  /*03d0*/  CALL.REL.NOINC `($__internal_1_$__cuda_sm20_div_rn_f64_full) ;  /* 0x0000000000a07944 */ /* 0x000fea0003c00000 */
[----:B------:R-:W-:Y:S02]  /*03e0*/  IMAD.MOV.U32 R4, RZ, RZ, R14 ;  /* 0x000000ffff047224 */ /* 0x000fe400078e000e */
[----:B------:R-:W-:-:S07]  /*03f0*/  IMAD.MOV.U32 R5, RZ, RZ, R15 ;  /* 0x000000ffff057224 */ /* 0x000fce00078e000f */
.L_x_16:
[----:B------:R-:W-:Y:S05]  /*0400*/  BSYNC.RECONVERGENT B0 ;  /* 0x0000000000007941 */ /* 0x000fea0003800200 */
.L_x_15:
        /* <DEDUP_REMOVED lines=9> */
[----:B------:R-:W0:Y:S01]  /*04a0*/  LDCU UR8, c[0x0][0x390] ;  /* 0x00007200ff0877ac */ /* 0x000e220008000800 */
[----:B------:R-:W1:Y:S05]  /*04b0*/  LDCU UR9, c[0x0][0x390] ;  /* 0x00007200ff0977ac */ /* 0x000e6a0008000800 */
.L_x_19:
[----:B------:R-:W-:Y:S01]  /*04c0*/  DMUL R6, R4, R4 ;  /* 0x0000000404067228 */ /* 0x000fe20000000000 */
[----:B------:R-:W-:Y:S01]  /*04d0*/  UMOV UR6, 0x9999999a ;  /* 0x9999999a00067882 */ /* 0x000fe20000000000 */
[----:B------:R-:W-:-:S06]  /*04e0*/  UMOV UR7, 0x3fe99999 ;  /* 0x3fe9999900077882 */ /* 0x000fcc0000000000 */
[C---:B------:R-:W-:Y:S02]  /*04f0*/  DFMA R6, R2.reuse, R2, -R6 ;  /* 0x000000020206722b */ /* 0x040fe40000000806 */
[----:B------:R-:W-:-:S06]  /*0500*/  DADD R2, R2, R2 ;  /* 0x0000000002027229 */ /* 0x000fcc0000000002 */
[----:B------:R-:W-:Y:S01]  /*0510*/  DADD R6, R6, -UR6 ;  /* 0x8000000606067e29 */ /* 0x000fe20008000000 */
[----:B------:R-:W-:Y:S01]  /*0520*/  UMOV UR6, 0xd916872b ;  /* 0xd916872b00067882 */ /* 0x000fe20000000000 */
[----:B------:R-:W-:Y:S02]  /*0530*/  UMOV UR7, 0x3fc3f7ce ;  /* 0x3fc3f7ce00077882 */ /* 0x000fe40000000000 */
[----:B------:R-:W-:-:S04]  /*0540*/  DFMA R4, R2, R4, UR6 ;  /* 0x0000000602047e2b */ /* 0x000fc80008000004 */
[----:B------:R-:W-:-:S08]  /*0550*/  DMUL R2, R6, R6 ;  /* 0x0000000606027228 */ /* 0x000fd00000000000 */
[----:B------:R-:W-:-:S08]  /*0560*/  DFMA R2, R4, R4, R2 ;  /* 0x000000040402722b */ /* 0x000fd00000000002 */
[----:B------:R-:W-:-:S14]  /*0570*/  DSETP.GE.AND P0, PT, R2, 4, PT ;  /* 0x401000000200742a */ /* 0x000fdc0003f06000 */
[----:B------:R-:W-:Y:S05]  /*0580*/  @P0 BRA `(.L_x_18) ;  /* 0x0000000000180947 */ /* 0x000fea0003800000 */
[----:B------:R-:W-:Y:S02]  /*0590*/  VIADD R9, R9, 0x1 ;  /* 0x0000000109097836 */ /* 0x000fe40000000000 */
[----:B------:R-:W-:Y:S02]  /*05a0*/  IMAD.MOV.U32 R2, RZ, RZ, R6 ;  /* 0x000000ffff027224 */ /* 0x000fe400078e0006 */
[----:B------:R-:W-:Y:S01]  /*05b0*/  IMAD.MOV.U32 R3, RZ, RZ, R7 ;  /* 0x000000ffff037224 */ /* 0x000fe200078e0007 */
[----:B-1----:R-:W-:-:S13]  /*05c0*/  ISETP.NE.AND P0, PT, R9, UR9, PT ;  /* 0x0000000909007c0c */ /* 0x002fda000bf05270 */
[----:B------:R-:W-:Y:S05]  /*05d0*/  @P0 BRA `(.L_x_19) ;  /* 0xfffffffc00b80947 */ /* 0x000fea000383ffff */
[----:B0-----:R-:W-:-:S07]  /*05e0*/  IMAD.U32 R9, RZ, RZ, UR8 ;  /* 0x00000008ff097e24 */ /* 0x001fce000f8e00ff */
.L_x_18:
[----:B01----:R-:W-:Y:S05]  /*05f0*/  BSYNC.RECONVERGENT B0 ;  /* 0x0000000000007941 */ /* 0x003fea0003800200 */
.L_x_17:
[----:B------:R-:W0:Y:S01]  /*0600*/  LDC.64 R2, c[0x0][0x380] ;  /* 0x0000e000ff027b82 */ /* 0x000e220000000a00 */
[----:B------:R-:W1:Y:S02]  /*0610*/  LDCU UR6, c[0x0][0x388] ;  /* 0x00007100ff0677ac */ /* 0x000e640008000800 */
[----:B-1----:R-:W-:-:S04]  /*0620*/  IMAD R13, R13, UR6, R0 ;  /* 0x000000060d0d7c24 */ /* 0x002fc8000f8e0200 */
[----:B0-----:R-:W-:-:S05]  /*0630*/  IMAD.WIDE R2, R13, 0x4, R2 ;  /* 0x000000040d027825 */ /* 0x001fca00078e0202 */
[----:B------:R-:W-:Y:S01]  /*0640*/  STG.E desc[UR4][R2.64], R9 ;  /* 0x0000000902007986 */ /* 0x000fe2000c101904 */
[----:B------:R-:W-:Y:S05]  /*0650*/  EXIT ;  /* 0x000000000000794d */ /* 0x000fea0003800000 */
        .weak           $__internal_1_$__cuda_sm20_div_rn_f64_full
        .type           $__internal_1_$__cuda_sm20_div_rn_f64_full,@function
        .size           $__internal_1_$__cuda_sm20_div_rn_f64_full,(.L_x_27 - $__internal_1_$__cuda_sm20_div_rn_f64_full)
$__internal_1_$__cuda_sm20_div_rn_f64_full:
        /* <DEDUP_REMOVED lines=13> */
[----:B------:R-:W-:Y:S01]  /*0730*/  @!P2 ISETP.GE.U32.AND P3, PT, R15, R14, PT ;  /* 0x0000000e0f00a20c */ /* 0x000fe20003f66070 */
[----:B------:R-:W-:-:S05]  /*0740*/  IMAD.MOV.U32 R14, RZ, RZ, 0x1ca00000 ;  /* 0x1ca00000ff0e7424 */ /* 0x000fca00078e00ff */
[----:B------:R-:W-:-:S04]  /*0750*/  @!P2 SEL R19, R14, 0x63400000, !P3 ;  /* 0x634000000e13a807 */ /* 0x000fc80005800000 */
[----:B------:R-:W-:-:S04]  /*0760*/  @!P2 LOP3.LUT R22, R19, 0x80000000, R7, 0xf8, !PT ;  /* 0x800000001316a812 */ /* 0x000fc800078ef807 */
[----:B------:R-:W-:Y:S01]  /*0770*/  @!P2 LOP3.LUT R23, R22, 0x100000, RZ, 0xfc, !PT ;  /* 0x001000001617a812 */ /* 0x000fe200078efcff */
[----:B0-----:R-:W-:Y:S01]  /*0780*/  DFMA R4, R16, -R10, 1 ;  /* 0x3ff000001004742b */ /* 0x001fe2000000080a */
[----:B------:R-:W-:-:S07]  /*0790*/  @!P2 IMAD.MOV.U32 R22, RZ, RZ, RZ ;  /* 0x000000ffff16a224 */ /* 0x000fce00078e00ff */
[----:B------:R-:W-:-:S08]  /*07a0*/  DFMA R4, R4, R4, R4 ;  /* 0x000000040404722b */ /* 0x000fd00000000004 */
[----:B------:R-:W-:Y:S01]  /*07b0*/  DFMA R16, R16, R4, R16 ;  /* 0x000000041010722b */ /* 0x000fe20000000010 */
[----:B------:R-:W-:Y:S02]  /*07c0*/  SEL R5, R14, 0x63400000, !P1 ;  /* 0x634000000e057807 */ /* 0x000fe40004800000 */
[----:B------:R-:W-:Y:S02]  /*07d0*/  MOV R4, R6 ;  /* 0x0000000600047202 */ /* 0x000fe40000000f00 */
        /* <DEDUP_REMOVED lines=43> */
.L_x_21:
        /* <DEDUP_REMOVED lines=16> */
.L_x_24:
[----:B------:R-:W-:Y:S01]  /*0b90*/  LOP3.LUT R15, R9, 0x80000, RZ, 0xfc, !PT ;  /* 0x00080000090f7812 */ /* 0x000fe200078efcff */
[----:B------:R-:W-:Y:S01]  /*0ba0*/  IMAD.MOV.U32 R14, RZ, RZ, R8 ;  /* 0x000000ffff0e7224 */ /* 0x000fe200078e0008 */
[----:B------:R-:W-:Y:S06]  /*0bb0*/  BRA `(.L_x_22) ;  /* 0x0000000000087947 */ /* 0x000fec0003800000 */
.L_x_23:
[----:B------:R-:W-:Y:S01]  /*0bc0*/  LOP3.LUT R15, R7, 0x80000, RZ, 0xfc, !PT ;  /* 0x00080000070f7812 */ /* 0x000fe200078efcff */
[----:B------:R-:W-:-:S07]  /*0bd0*/  IMAD.MOV.U32 R14, RZ, RZ, R6 ;  /* 0x000000ffff0e7224 */ /* 0x000fce00078e0006 */
.L_x_22:
[----:B------:R-:W-:Y:S05]  /*0be0*/  BSYNC.RECONVERGENT B1 ;  /* 0x0000000000017941 */ /* 0x000fea0003800200 */
.L_x_20:
[----:B------:R-:W-:Y:S02]  /*0bf0*/  IMAD.MOV.U32 R4, RZ, RZ, R12 ;  /* 0x000000ffff047224 */ /* 0x000fe400078e000c */
[----:B------:R-:W-:-:S04]  /*0c00*/  IMAD.MOV.U32 R5, RZ, RZ, 0x0 ;  /* 0x00000000ff057424 */ /* 0x000fc800078e00ff */
[----:B------:R-:W-:Y:S05]  /*0c10*/  RET.REL.NODEC R4 `(_Z15get_julia_itersPiiiidddd) ;  /* 0xfffffff004f87950 */ /* 0x000fea0003c3ffff */
.L_x_25:
        /* <DEDUP_REMOVED lines=14> */
.L_x_27:


//--------------------- .nv.shared.reserved.0     --------------------------
	.section	.nv.shared.reserved.0,"aw",@nobits
	.weak		__nv_reservedSMEM_offset_0_alias
	.size		__nv_reservedSMEM_offset_0_alias, 0, 64
	.other		__nv_reservedSMEM_offset_0_alias,@"STO_CUDA_RESERVED_SHARED STV_DEFAULT"
__nv_reservedSMEM_offset_0_alias:
	.zero		0
	.zero		64


//--------------------- .nv.constant0._Z20get_mandelbrot_itersPiiiidddd --------------------------
	.section	.nv.constant0._Z20get_mandelbrot_itersPiiiidddd,"a",@progbits
	.sectionflags	@""
	.align	4
.nv.constant0._Z20get_mandelbrot_itersPiiiidddd:
	.zero		952


//--------------------- .nv.constant0._Z15get_julia_itersPiiiidddd --------------------------
	.section	.nv.constant0._Z15get_julia_itersPiiiidddd,"a",@progbits
	.sectionflags	@""
	.align	4
.nv.constant0._Z15get_julia_itersPiiiidddd:
	.zero		952


//--------------------- SYMBOLS --------------------------

	.type		.nv.reservedSmem.offset0,@object
	.size		.nv.reservedSmem.offset0,0x4
